	.headerflags	@"EF_CUDA_TEXMODE_UNIFIED EF_CUDA_64BIT_ADDRESS EF_CUDA_ACCELERATORS EF_CUDA_SM90 EF_CUDA_VIRTUAL_SM(EF_CUDA_SM90)"
	.elftype	@"ET_EXEC"


//--------------------- .nv.info                  --------------------------
	.section	.nv.info,"",@"SHT_CUDA_INFO"
	.align	4


	//----- nvinfo : EIATTR_REGCOUNT
	.align		4
        /*0000*/ 	.byte	0x04, 0x2f
        /*0002*/ 	.short	(.L_1 - .L_0)
	.align		4
.L_0:
        /*0004*/ 	.word	index@(triton_poi_fused_max_unpool2d_15)
        /*0008*/ 	.word	0x00000008


	//----- nvinfo : EIATTR_MIN_STACK_SIZE
	.align		4
.L_1:
        /*000c*/ 	.byte	0x04, 0x12
        /*000e*/ 	.short	(.L_3 - .L_2)
	.align		4
.L_2:
        /*0010*/ 	.word	index@(triton_poi_fused_max_unpool2d_15)
        /*0014*/ 	.word	0x00000000


	//----- nvinfo : EIATTR_FRAME_SIZE
	.align		4
.L_3:
        /*0018*/ 	.byte	0x04, 0x11
        /*001a*/ 	.short	(.L_5 - .L_4)
	.align		4
.L_4:
        /*001c*/ 	.word	index@(triton_poi_fused_max_unpool2d_15)
        /*0020*/ 	.word	0x00000000


	//----- nvinfo : EIATTR_MIN_STACK_SIZE
	.align		4
.L_5:
        /*0024*/ 	.byte	0x04, 0x12
        /*0026*/ 	.short	(.L_7 - .L_6)
	.align		4
.L_6:
        /*0028*/ 	.word	index@(triton_poi_fused_max_unpool2d_15)
        /*002c*/ 	.word	0x00000000
.L_7:


//--------------------- .nv.info.triton_poi_fused_max_unpool2d_15 --------------------------
	.section	.nv.info.triton_poi_fused_max_unpool2d_15,"",@"SHT_CUDA_INFO"
	.sectionflags	@""
	.align	4


	//----- nvinfo : EIATTR_CUDA_API_VERSION
	.align		4
        /*0000*/ 	.byte	0x04, 0x37
        /*0002*/ 	.short	(.L_9 - .L_8)
.L_8:
        /*0004*/ 	.word	0x0000007c


	//----- nvinfo : EIATTR_KPARAM_INFO
	.align		4
.L_9:
        /*0008*/ 	.byte	0x04, 0x17
        /*000a*/ 	.short	(.L_11 - .L_10)
.L_10:
        /*000c*/ 	.word	0x00000000
        /*0010*/ 	.short	0x0001
        /*0012*/ 	.short	0x0008
        /*0014*/ 	.byte	0x00, 0xf0, 0x11, 0x00


	//----- nvinfo : EIATTR_KPARAM_INFO
	.align		4
.L_11:
        /*0018*/ 	.byte	0x04, 0x17
        /*001a*/ 	.short	(.L_13 - .L_12)
.L_12:
        /*001c*/ 	.word	0x00000000
        /*0020*/ 	.short	0x0000
        /*0022*/ 	.short	0x0000
        /*0024*/ 	.byte	0x00, 0xf4, 0x21, 0x00


	//----- nvinfo : EIATTR_SPARSE_MMA_MASK
	.align		4
.L_13:
        /*0028*/ 	.byte	0x03, 0x50
        /*002a*/ 	.short	0x0000


	//----- nvinfo : EIATTR_MAXREG_COUNT
	.align		4
        /*002c*/ 	.byte	0x03, 0x1b
        /*002e*/ 	.short	0x00ff


	//----- nvinfo : EIATTR_EXIT_INSTR_OFFSETS
	.align		4
        /*0030*/ 	.byte	0x04, 0x1c
        /*0032*/ 	.short	(.L_15 - .L_14)


	//   ....[0]....
.L_14:
        /*0034*/ 	.word	0x000000b0


	//----- nvinfo : EIATTR_REQNTID
	.align		4
.L_15:
        /*0038*/ 	.byte	0x04, 0x10
        /*003a*/ 	.short	(.L_17 - .L_16)
.L_16:
        /*003c*/ 	.word	0x00000080
        /*0040*/ 	.word	0x00000001
        /*0044*/ 	.word	0x00000001


	//----- nvinfo : EIATTR_CBANK_PARAM_SIZE
	.align		4
.L_17:
        /*0048*/ 	.byte	0x03, 0x19
        /*004a*/ 	.short	0x000c


	//----- nvinfo : EIATTR_PARAM_CBANK
	.align		4
        /*004c*/ 	.byte	0x04, 0x0a
        /*004e*/ 	.short	(.L_19 - .L_18)
	.align		4
.L_18:
        /*0050*/ 	.word	index@(.nv.constant0.triton_poi_fused_max_unpool2d_15)
        /*0054*/ 	.short	0x0210
        /*0056*/ 	.short	0x000c


	//----- nvinfo : EIATTR_SW_WAR
	.align		4
.L_19:
        /*0058*/ 	.byte	0x04, 0x36
        /*005a*/ 	.short	(.L_21 - .L_20)
.L_20:
        /*005c*/ 	.word	0x00000008
.L_21:


//--------------------- .nv.callgraph             --------------------------
	.section	.nv.callgraph,"",@"SHT_CUDA_CALLGRAPH"
	.align	4
	.sectionentsize	8
	.align		4
        /*0000*/ 	.word	0x00000000
	.align		4
        /*0004*/ 	.word	0xffffffff
	.align		4
        /*0008*/ 	.word	0x00000000
	.align		4
        /*000c*/ 	.word	0xfffffffe
	.align		4
        /*0010*/ 	.word	0x00000000
	.align		4
        /*0014*/ 	.word	0xfffffffd
	.align		4
        /*0018*/ 	.word	0x00000000
	.align		4
        /*001c*/ 	.word	0xfffffffc


//--------------------- .text.triton_poi_fused_max_unpool2d_15 --------------------------
	.section	.text.triton_poi_fused_max_unpool2d_15,"ax",@progbits
	.align	128
        .global         triton_poi_fused_max_unpool2d_15
        .type           triton_poi_fused_max_unpool2d_15,@function
        .size           triton_poi_fused_max_unpool2d_15,(.L_x_1 - triton_poi_fused_max_unpool2d_15)
        .other          triton_poi_fused_max_unpool2d_15,@"STO_CUDA_ENTRY STV_DEFAULT"
triton_poi_fused_max_unpool2d_15:
.text.triton_poi_fused_max_unpool2d_15:
[----:B------:R-:W-:Y:S01]  /*0000*/  LDC R1, c[0x0][0x28] ;  /* 0x00000a00ff017b82 */ /* 0x000fe20000000800 */
[----:B------:R-:W1:Y:S07]  /*0010*/  S2R R0, SR_TID.X ;  /* 0x0000000000007919 */ /* 0x000e6e0000002100 */
[----:B------:R-:W2:Y:S01]  /*0020*/  LDC.64 R2, c[0x0][0x210] ;  /* 0x00008400ff027b82 */ /* 0x000ea20000000a00 */
[----:B------:R-:W-:Y:S01]  /*0030*/  ULDC.64 UR4, c[0x0][0x208] ;  /* 0x0000820000047ab9 */ /* 0x000fe20000000a00 */
[----:B------:R-:W3:Y:S01]  /*0040*/  S2R R5, SR_CTAID.X ;  /* 0x0000000000057919 */ /* 0x000ee20000002500 */
[----:B-1----:R-:W-:-:S04]  /*0050*/  SHF.L.U32 R0, R0, 0x2, RZ ;  /* 0x0000000200007819 */ /* 0x002fc800000006ff */
[----:B------:R-:W-:-:S04]  /*0060*/  LOP3.LUT R0, R0, 0x1fc, RZ, 0xc0, !PT ;  /* 0x000001fc00007812 */ /* 0x000fc800078ec0ff */
[----:B---3--:R-:W-:-:S05]  /*0070*/  LEA R5, R5, R0, 0xa ;  /* 0x0000000005057211 */ /* 0x008fca00078e50ff */
[----:B--2---:R-:W-:-:S05]  /*0080*/  IMAD.WIDE R2, R5, 0x4, R2 ;  /* 0x0000000405027825 */ /* 0x004fca00078e0202 */
[----:B------:R-:W-:Y:S04]  /*0090*/  STG.E.128 desc[UR4][R2.64], RZ ;  /* 0x000000ff02007986 */ /* 0x000fe8000c101d04 */
[----:B------:R-:W-:Y:S01]  /*00a0*/  STG.E.128 desc[UR4][R2.64+0x800], RZ ;  /* 0x000800ff02007986 */ /* 0x000fe2000c101d04 */
[----:B------:R-:W-:Y:S05]  /*00b0*/  EXIT ;  /* 0x000000000000794d */ /* 0x000fea0003800000 */
.L_x_0:
[----:B------:R-:W-:-:S00]  /*00c0*/  BRA `(.L_x_0) ;  /* 0xfffffffc00fc7947 */ /* 0x000fc0000383ffff */
[----:B------:R-:W-:-:S00]  /*00d0*/  NOP ;  /* 0x0000000000007918 */ /* 0x000fc00000000000 */
        /* <DEDUP_REMOVED lines=10> */
.L_x_1:


//--------------------- .nv.constant0.triton_poi_fused_max_unpool2d_15 --------------------------
	.section	.nv.constant0.triton_poi_fused_max_unpool2d_15,"a",@progbits
	.sectionflags	@""
	.align	4
.nv.constant0.triton_poi_fused_max_unpool2d_15:
	.zero		540
